//
// Generated by NVIDIA NVVM Compiler
//
// Compiler Build ID: CL-36424714
// Cuda compilation tools, release 13.0, V13.0.88
// Based on NVVM 20.0.0
//

.version 9.0
.target sm_100
.address_size 64

	// .globl	_Z12helloFromGPUv
.extern .func  (.param .b32 func_retval0) vprintf
(
	.param .b64 vprintf_param_0,
	.param .b64 vprintf_param_1
)
;
.global .align 1 .b8 $str[33] = {72, 101, 108, 108, 111, 32, 119, 111, 114, 108, 100, 32, 102, 111, 114, 109, 32, 71, 80, 85, 32, 116, 104, 114, 101, 97, 100, 32, 37, 100, 33, 10};

.visible .entry _Z12helloFromGPUv()
{
	.local .align 8 .b8 	__local_depot0[8];
	.reg .b64 	%SP;
	.reg .b64 	%SPL;
	.reg .b32 	%r<4>;
	.reg .b64 	%rd<5>;

	mov.u64 	%SPL, __local_depot0;
	cvta.local.u64 	%SP, %SPL;
	add.u64 	%rd1, %SP, 0;
	add.u64 	%rd2, %SPL, 0;
	mov.u32 	%r1, %tid.x;
	st.local.u32 	[%rd2], %r1;
	mov.u64 	%rd3, $str;
	cvta.global.u64 	%rd4, %rd3;
	{ // callseq 0, 0
	.param .b64 param0;
	st.param.b64 	[param0], %rd4;
	.param .b64 param1;
	st.param.b64 	[param1], %rd1;
	.param .b32 retval0;
	call.uni (retval0), 
	vprintf, 
	(
	param0, 
	param1
	);
	ld.param.b32 	%r2, [retval0];
	} // callseq 0
	ret;

}


// ===== COMPILED SASS (sm_100) =====

	.target	sm_100

	.elftype	@"ET_EXEC"


//--------------------- .note.nv.tkinfo           --------------------------
	.section	.note.nv.tkinfo,"",@"SHT_NOTE"
	.sectionflags	@"SHF_NOTE_NV_TKINFO"
	.tkinfo
        /*0018*/ 	.word	0x00000002
        /*0030*/ 	.string	""
        /*0030*/ 	.string	"ptxas"
        /*0030*/ 	.string	"Cuda compilation tools, release 13.0, V13.0.88"
        /*0030*/ 	.string	"Build cuda_13.0.r13.0/compiler.36424714_0"
        /*0030*/ 	.string	"-arch sm_100 -m 64 "



//--------------------- .note.nv.cuinfo           --------------------------
	.section	.note.nv.cuinfo,"",@"SHT_NOTE"
	.sectionflags	@"SHF_NOTE_NV_CUINFO"
        /*0018*/ 	.short	0x0002
        /*001a*/ 	.short	0x0064
        /*001c*/ 	.short	0x0082
	.zero		2


//--------------------- .nv.info                  --------------------------
	.section	.nv.info,"",@"SHT_CUDA_INFO"
	.align	4


	//----- nvinfo : EIATTR_REGCOUNT
	.align		4
        /*0000*/ 	.byte	0x04, 0x2f
        /*0002*/ 	.short	(.L_2 - .L_1)
	.align		4
.L_1:
        /*0004*/ 	.word	index@(_Z12helloFromGPUv)
        /*0008*/ 	.word	0x00000018


	//----- nvinfo : EIATTR_FRAME_SIZE
	.align		4
.L_2:
        /*000c*/ 	.byte	0x04, 0x11
        /*000e*/ 	.short	(.L_4 - .L_3)
	.align		4
.L_3:
        /*0010*/ 	.word	index@(_Z12helloFromGPUv)
        /*0014*/ 	.word	0x00000008


	//----- nvinfo : EIATTR_MIN_STACK_SIZE
	.align		4
.L_4:
        /*0018*/ 	.byte	0x04, 0x12
        /*001a*/ 	.short	(.L_6 - .L_5)
	.align		4
.L_5:
        /*001c*/ 	.word	index@(_Z12helloFromGPUv)
        /*0020*/ 	.word	0x00000008
.L_6:


//--------------------- .nv.compat                --------------------------
	.section	.nv.compat,"",@"SHT_CUDA_COMPAT_INFO"
	.align	4
        /*0000*/ 	.byte	0x02, 0x09, 0x00, 0x00, 0x02, 0x02, 0x01, 0x00, 0x02, 0x05, 0x05, 0x00, 0x03, 0x07, 0x01, 0x01
        /*0010*/ 	.byte	0x02, 0x03, 0x00, 0x00, 0x02, 0x06, 0x01, 0x00, 0x04, 0x0b, 0x08, 0x00, 0x09, 0x00, 0x00, 0x00
        /*0020*/ 	.byte	0x00, 0x00, 0x00, 0x00


//--------------------- .nv.info._Z12helloFromGPUv --------------------------
	.section	.nv.info._Z12helloFromGPUv,"",@"SHT_CUDA_INFO"
	.sectionflags	@""
	.align	4


	//----- nvinfo : EIATTR_CUDA_API_VERSION
	.align		4
        /*0000*/ 	.byte	0x04, 0x37
        /*0002*/ 	.short	(.L_8 - .L_7)
.L_7:
        /*0004*/ 	.word	0x00000082


	//----- nvinfo : EIATTR_SPARSE_MMA_MASK
	.align		4
.L_8:
        /*0008*/ 	.byte	0x03, 0x50
        /*000a*/ 	.short	0x0000


	//----- nvinfo : EIATTR_MAXREG_COUNT
	.align		4
        /*000c*/ 	.byte	0x03, 0x1b
        /*000e*/ 	.short	0x00ff


	//----- nvinfo : EIATTR_EXTERNS
	.align		4
        /*0010*/ 	.byte	0x04, 0x0f
        /*0012*/ 	.short	(.L_10 - .L_9)


	//   ....[0]....
	.align		4
.L_9:
        /*0014*/ 	.word	index@(vprintf)


	//----- nvinfo : EIATTR_MERCURY_ISA_VERSION
	.align		4
.L_10:
        /*0018*/ 	.byte	0x03, 0x5f
        /*001a*/ 	.short	0x0101


	//----- nvinfo : EIATTR_VRC_CTA_INIT_COUNT
	.align		4
        /*001c*/ 	.byte	0x02, 0x4a
	.zero		1
	.zero		1


	//----- nvinfo : EIATTR_SYSCALL_OFFSETS
	.align		4
        /*0020*/ 	.byte	0x04, 0x46
        /*0022*/ 	.short	(.L_12 - .L_11)


	//   ....[0]....
.L_11:
        /*0024*/ 	.word	0x000000e0


	//----- nvinfo : EIATTR_EXIT_INSTR_OFFSETS
	.align		4
.L_12:
        /*0028*/ 	.byte	0x04, 0x1c
        /*002a*/ 	.short	(.L_14 - .L_13)


	//   ....[0]....
.L_13:
        /*002c*/ 	.word	0x000000f0


	//----- nvinfo : EIATTR_SW_WAR
	.align		4
.L_14:
        /*0030*/ 	.byte	0x04, 0x36
        /*0032*/ 	.short	(.L_16 - .L_15)
.L_15:
        /*0034*/ 	.word	0x00000008
.L_16:


//--------------------- .nv.callgraph             --------------------------
	.section	.nv.callgraph,"",@"SHT_CUDA_CALLGRAPH"
	.align	4
	.sectionentsize	8
	.align		4
        /*0000*/ 	.word	0x00000000
	.align		4
        /*0004*/ 	.word	0xffffffff
	.align		4
        /*0008*/ 	.word	index@(_Z12helloFromGPUv)
	.align		4
        /*000c*/ 	.word	index@(vprintf)
	.align		4
        /*0010*/ 	.word	0x00000000
	.align		4
        /*0014*/ 	.word	0xfffffffe
	.align		4
        /*0018*/ 	.word	0x00000000
	.align		4
        /*001c*/ 	.word	0xfffffffd
	.align		4
        /*0020*/ 	.word	0x00000000
	.align		4
        /*0024*/ 	.word	0xfffffffc


//--------------------- .nv.constant4             --------------------------
	.section	.nv.constant4,"a",@progbits
	.align	8
	.align		8
.nv.constant4:
        /*0000*/ 	.dword	vprintf
	.align		8
        /*0008*/ 	.dword	$str


//--------------------- .text._Z12helloFromGPUv   --------------------------
	.section	.text._Z12helloFromGPUv,"ax",@progbits
	.align	128
        .global         _Z12helloFromGPUv
        .type           _Z12helloFromGPUv,@function
        .size           _Z12helloFromGPUv,(.L_x_2 - _Z12helloFromGPUv)
        .other          _Z12helloFromGPUv,@"STO_CUDA_ENTRY STV_DEFAULT"
_Z12helloFromGPUv:
.text._Z12helloFromGPUv:
[----:B------:R-:W0:Y:S01]  /*0000*/  LDC R1, c[0x0][0x37c] ;  /* 0x0000df00ff017b82 */ /* 0x000e220000000800 */
[----:B------:R-:W1:Y:S01]  /*0010*/  S2R R8, SR_TID.X ;  /* 0x0000000000087919 */ /* 0x000e620000002100 */
[----:B0-----:R-:W-:Y:S01]  /*0020*/  VIADD R1, R1, 0xfffffff8 ;  /* 0xfffffff801017836 */ /* 0x001fe20000000000 */
[----:B------:R-:W-:Y:S01]  /*0030*/  MOV R0, 0x0 ;  /* 0x0000000000007802 */ /* 0x000fe20000000f00 */
[----:B------:R-:W0:Y:S04]  /*0040*/  LDCU UR4, c[0x0][0x2f8] ;  /* 0x00005f00ff0477ac */ /* 0x000e280008000800 */
[----:B------:R2:W3:Y:S01]  /*0050*/  LDC.64 R2, c[0x4][R0] ;  /* 0x0100000000027b82 */ /* 0x0004e20000000a00 */
[----:B------:R-:W4:Y:S01]  /*0060*/  LDCU.64 UR6, c[0x4][0x8] ;  /* 0x01000100ff0677ac */ /* 0x000f220008000a00 */
[----:B------:R-:W5:Y:S01]  /*0070*/  LDCU UR5, c[0x0][0x2fc] ;  /* 0x00005f80ff0577ac */ /* 0x000f620008000800 */
[----:B0-----:R-:W-:Y:S01]  /*0080*/  IADD3 R6, P0, PT, R1, UR4, RZ ;  /* 0x0000000401067c10 */ /* 0x001fe2000ff1e0ff */
[----:B----4-:R-:W-:Y:S01]  /*0090*/  IMAD.U32 R4, RZ, RZ, UR6 ;  /* 0x00000006ff047e24 */ /* 0x010fe2000f8e00ff */
[----:B------:R-:W-:-:S03]  /*00a0*/  MOV R5, UR7 ;  /* 0x0000000700057c02 */ /* 0x000fc60008000f00 */
[----:B-----5:R-:W-:Y:S01]  /*00b0*/  IMAD.X R7, RZ, RZ, UR5, P0 ;  /* 0x00000005ff077e24 */ /* 0x020fe200080e06ff */
[----:B-1----:R2:W-:Y:S07]  /*00c0*/  STL [R1], R8 ;  /* 0x0000000801007387 */ /* 0x0025ee0000100800 */
[----:B------:R-:W-:-:S07]  /*00d0*/  LEPC R20, `(.L_x_0) ;  /* 0x000000001014794e */ /* 0x000fce0000000000 */
[----:B--23--:R-:W-:Y:S05]  /*00e0*/  CALL.ABS.NOINC R2 ;  /* 0x0000000002007343 */ /* 0x00cfea0003c00000 */
.L_x_0:
[----:B------:R-:W-:Y:S05]  /*00f0*/  EXIT ;  /* 0x000000000000794d */ /* 0x000fea0003800000 */
.L_x_1:
[----:B------:R-:W-:-:S00]  /*0100*/  BRA `(.L_x_1) ;  /* 0xfffffffc00fc7947 */ /* 0x000fc0000383ffff */
[----:B------:R-:W-:-:S00]  /*0110*/  NOP ;  /* 0x0000000000007918 */ /* 0x000fc00000000000 */
        /* <DEDUP_REMOVED lines=14> */
.L_x_2:


//--------------------- .nv.global.init           --------------------------
	.section	.nv.global.init,"aw",@progbits
.nv.global.init:
	.type		$str,@object
	.size		$str,(.L_0 - $str)
$str:
        /*0000*/ 	.byte	0x48, 0x65, 0x6c, 0x6c, 0x6f, 0x20, 0x77, 0x6f, 0x72, 0x6c, 0x64, 0x20, 0x66, 0x6f, 0x72, 0x6d
        /*0010*/ 	.byte	0x20, 0x47, 0x50, 0x55, 0x20, 0x74, 0x68, 0x72, 0x65, 0x61, 0x64, 0x20, 0x25, 0x64, 0x21, 0x0a
        /*0020*/ 	.byte	0x00
.L_0:


//--------------------- .nv.shared.reserved.0     --------------------------
	.section	.nv.shared.reserved.0,"aw",@nobits
	.weak		__nv_reservedSMEM_offset_0_alias
	.size		__nv_reservedSMEM_offset_0_alias, 0, 64
	.other		__nv_reservedSMEM_offset_0_alias,@"STO_CUDA_RESERVED_SHARED STV_DEFAULT"
__nv_reservedSMEM_offset_0_alias:
	.zero		0
	.zero		64


//--------------------- .nv.constant0._Z12helloFromGPUv --------------------------
	.section	.nv.constant0._Z12helloFromGPUv,"a",@progbits
	.sectionflags	@""
	.align	4
.nv.constant0._Z12helloFromGPUv:
	.zero		896


//--------------------- SYMBOLS --------------------------

	.type		.nv.reservedSmem.offset0,@object
	.size		.nv.reservedSmem.offset0,0x4
	.type		vprintf,@function
